//
// Generated by NVIDIA NVVM Compiler
//
// Compiler Build ID: CL-36424714
// Cuda compilation tools, release 13.0, V13.0.88
// Based on NVVM 20.0.0
//

.version 9.0
.target sm_100
.address_size 64

	// .globl	_Z11_max_stridePfS_iiiiiPi

.visible .entry _Z11_max_stridePfS_iiiiiPi(
	.param .u64 .ptr .align 1 _Z11_max_stridePfS_iiiiiPi_param_0,
	.param .u64 .ptr .align 1 _Z11_max_stridePfS_iiiiiPi_param_1,
	.param .u32 _Z11_max_stridePfS_iiiiiPi_param_2,
	.param .u32 _Z11_max_stridePfS_iiiiiPi_param_3,
	.param .u32 _Z11_max_stridePfS_iiiiiPi_param_4,
	.param .u32 _Z11_max_stridePfS_iiiiiPi_param_5,
	.param .u32 _Z11_max_stridePfS_iiiiiPi_param_6,
	.param .u64 .ptr .align 1 _Z11_max_stridePfS_iiiiiPi_param_7
)
{
	.reg .pred 	%p<26>;
	.reg .b32 	%r<96>;
	.reg .b32 	%f<62>;
	.reg .b64 	%rd<34>;

	ld.param.u64 	%rd21, [_Z11_max_stridePfS_iiiiiPi_param_0];
	ld.param.u64 	%rd22, [_Z11_max_stridePfS_iiiiiPi_param_1];
	ld.param.u32 	%r51, [_Z11_max_stridePfS_iiiiiPi_param_2];
	ld.param.u32 	%r54, [_Z11_max_stridePfS_iiiiiPi_param_3];
	ld.param.u32 	%r55, [_Z11_max_stridePfS_iiiiiPi_param_4];
	ld.param.u32 	%r52, [_Z11_max_stridePfS_iiiiiPi_param_5];
	ld.param.u32 	%r53, [_Z11_max_stridePfS_iiiiiPi_param_6];
	ld.param.u64 	%rd23, [_Z11_max_stridePfS_iiiiiPi_param_7];
	mov.u32 	%r56, %ntid.x;
	mov.u32 	%r57, %ctaid.z;
	mov.u32 	%r58, %tid.x;
	mad.lo.s32 	%r59, %r56, %r57, %r58;
	mov.u32 	%r60, %ctaid.x;
	mov.u32 	%r1, %ctaid.y;
	mul.lo.s32 	%r61, %r51, %r1;
	add.s32 	%r62, %r61, %r59;
	mad.lo.s32 	%r2, %r55, %r60, %r62;
	mad.lo.s32 	%r3, %r54, %r60, %r59;
	mad.lo.s32 	%r4, %r61, %r52, %r3;
	setp.ge.s32 	%p1, %r59, %r51;
	@%p1 bra 	$L__BB0_43;
	cvta.to.global.u64 	%rd24, %rd21;
	cvta.to.global.u64 	%rd25, %rd22;
	cvta.to.global.u64 	%rd26, %rd23;
	mul.wide.s32 	%rd27, %r4, 4;
	add.s64 	%rd1, %rd24, %rd27;
	ld.global.f32 	%f29, [%rd1];
	mul.wide.s32 	%rd28, %r2, 4;
	add.s64 	%rd2, %rd25, %rd28;
	st.global.f32 	[%rd2], %f29;
	add.s64 	%rd3, %rd26, %rd28;
	st.global.u32 	[%rd3], %r4;
	setp.lt.s32 	%p2, %r53, 2;
	@%p2 bra 	$L__BB0_43;
	add.s32 	%r5, %r53, -1;
	add.s32 	%r64, %r53, -2;
	and.b32  	%r6, %r5, 7;
	setp.lt.u32 	%p3, %r64, 7;
	mov.b32 	%r94, 1;
	@%p3 bra 	$L__BB0_22;
	ld.global.f32 	%f50, [%rd2];
	and.b32  	%r66, %r5, -8;
	neg.s32 	%r92, %r66;
	shl.b32 	%r8, %r51, 3;
	mul.lo.s32 	%r67, %r1, %r52;
	add.s32 	%r68, %r67, 2;
	mad.lo.s32 	%r89, %r51, %r68, %r3;
	add.s32 	%r69, %r67, 3;
	mad.lo.s32 	%r88, %r51, %r69, %r3;
	add.s32 	%r70, %r67, 4;
	mad.lo.s32 	%r87, %r51, %r70, %r3;
	add.s32 	%r71, %r67, 5;
	mad.lo.s32 	%r86, %r51, %r71, %r3;
	add.s32 	%r72, %r67, 6;
	mad.lo.s32 	%r85, %r51, %r72, %r3;
	add.s32 	%r73, %r67, 7;
	mad.lo.s32 	%r84, %r51, %r73, %r3;
	add.s32 	%r74, %r67, 8;
	mad.lo.s32 	%r83, %r51, %r74, %r3;
	mad.lo.s32 	%r75, %r51, %r67, %r51;
	add.s32 	%r82, %r3, %r75;
	mov.b32 	%r91, 0;
	mul.wide.s32 	%rd5, %r51, 4;
	mov.u32 	%r90, %r51;
$L__BB0_4:
	.pragma "nounroll";
	mul.wide.s32 	%rd29, %r90, 4;
	add.s64 	%rd4, %rd1, %rd29;
	ld.global.f32 	%f30, [%rd4];
	setp.geu.f32 	%p4, %f50, %f30;
	@%p4 bra 	$L__BB0_6;
	st.global.u32 	[%rd3], %r82;
	ld.global.f32 	%f50, [%rd4];
	st.global.f32 	[%rd2], %f50;
$L__BB0_6:
	add.s64 	%rd6, %rd4, %rd5;
	ld.global.f32 	%f31, [%rd6];
	setp.geu.f32 	%p5, %f50, %f31;
	@%p5 bra 	$L__BB0_8;
	st.global.u32 	[%rd3], %r89;
	ld.global.f32 	%f50, [%rd6];
	st.global.f32 	[%rd2], %f50;
$L__BB0_8:
	add.s64 	%rd7, %rd6, %rd5;
	ld.global.f32 	%f32, [%rd7];
	setp.geu.f32 	%p6, %f50, %f32;
	@%p6 bra 	$L__BB0_10;
	st.global.u32 	[%rd3], %r88;
	ld.global.f32 	%f50, [%rd7];
	st.global.f32 	[%rd2], %f50;
$L__BB0_10:
	add.s64 	%rd8, %rd7, %rd5;
	ld.global.f32 	%f33, [%rd8];
	setp.geu.f32 	%p7, %f50, %f33;
	@%p7 bra 	$L__BB0_12;
	st.global.u32 	[%rd3], %r87;
	ld.global.f32 	%f50, [%rd8];
	st.global.f32 	[%rd2], %f50;
$L__BB0_12:
	add.s64 	%rd9, %rd8, %rd5;
	ld.global.f32 	%f34, [%rd9];
	setp.geu.f32 	%p8, %f50, %f34;
	@%p8 bra 	$L__BB0_14;
	st.global.u32 	[%rd3], %r86;
	ld.global.f32 	%f50, [%rd9];
	st.global.f32 	[%rd2], %f50;
$L__BB0_14:
	add.s64 	%rd10, %rd9, %rd5;
	ld.global.f32 	%f35, [%rd10];
	setp.geu.f32 	%p9, %f50, %f35;
	@%p9 bra 	$L__BB0_16;
	st.global.u32 	[%rd3], %r85;
	ld.global.f32 	%f50, [%rd10];
	st.global.f32 	[%rd2], %f50;
$L__BB0_16:
	add.s64 	%rd11, %rd10, %rd5;
	ld.global.f32 	%f36, [%rd11];
	setp.geu.f32 	%p10, %f50, %f36;
	@%p10 bra 	$L__BB0_18;
	st.global.u32 	[%rd3], %r84;
	ld.global.f32 	%f50, [%rd11];
	st.global.f32 	[%rd2], %f50;
$L__BB0_18:
	add.s64 	%rd12, %rd11, %rd5;
	ld.global.f32 	%f37, [%rd12];
	setp.geu.f32 	%p11, %f50, %f37;
	@%p11 bra 	$L__BB0_20;
	st.global.u32 	[%rd3], %r83;
	ld.global.f32 	%f50, [%rd12];
	st.global.f32 	[%rd2], %f50;
$L__BB0_20:
	add.s32 	%r92, %r92, 8;
	add.s32 	%r91, %r91, 8;
	add.s32 	%r90, %r90, %r8;
	add.s32 	%r89, %r89, %r8;
	add.s32 	%r88, %r88, %r8;
	add.s32 	%r87, %r87, %r8;
	add.s32 	%r86, %r86, %r8;
	add.s32 	%r85, %r85, %r8;
	add.s32 	%r84, %r84, %r8;
	add.s32 	%r83, %r83, %r8;
	add.s32 	%r82, %r82, %r8;
	setp.ne.s32 	%p12, %r92, 0;
	@%p12 bra 	$L__BB0_4;
	add.s32 	%r94, %r91, 1;
$L__BB0_22:
	setp.eq.s32 	%p13, %r6, 0;
	@%p13 bra 	$L__BB0_43;
	and.b32  	%r41, %r5, 3;
	setp.lt.u32 	%p14, %r6, 4;
	@%p14 bra 	$L__BB0_33;
	ld.global.f32 	%f59, [%rd2];
	mul.lo.s32 	%r76, %r94, %r51;
	add.s32 	%r42, %r76, %r4;
	mul.wide.s32 	%rd30, %r76, 4;
	add.s64 	%rd13, %rd1, %rd30;
	ld.global.f32 	%f38, [%rd13];
	setp.geu.f32 	%p15, %f59, %f38;
	@%p15 bra 	$L__BB0_26;
	st.global.u32 	[%rd3], %r42;
	ld.global.f32 	%f59, [%rd13];
	st.global.f32 	[%rd2], %f59;
$L__BB0_26:
	add.s32 	%r43, %r42, %r51;
	mul.wide.s32 	%rd14, %r51, 4;
	add.s64 	%rd15, %rd13, %rd14;
	ld.global.f32 	%f39, [%rd15];
	setp.geu.f32 	%p16, %f59, %f39;
	@%p16 bra 	$L__BB0_28;
	st.global.u32 	[%rd3], %r43;
	ld.global.f32 	%f59, [%rd15];
	st.global.f32 	[%rd2], %f59;
$L__BB0_28:
	add.s32 	%r44, %r43, %r51;
	add.s64 	%rd16, %rd15, %rd14;
	ld.global.f32 	%f40, [%rd16];
	setp.geu.f32 	%p17, %f59, %f40;
	@%p17 bra 	$L__BB0_30;
	st.global.u32 	[%rd3], %r44;
	ld.global.f32 	%f59, [%rd16];
	st.global.f32 	[%rd2], %f59;
$L__BB0_30:
	add.s64 	%rd17, %rd16, %rd14;
	ld.global.f32 	%f41, [%rd17];
	setp.geu.f32 	%p18, %f59, %f41;
	@%p18 bra 	$L__BB0_32;
	add.s32 	%r77, %r44, %r51;
	st.global.u32 	[%rd3], %r77;
	ld.global.f32 	%f42, [%rd17];
	st.global.f32 	[%rd2], %f42;
$L__BB0_32:
	add.s32 	%r94, %r94, 4;
$L__BB0_33:
	setp.eq.s32 	%p19, %r41, 0;
	@%p19 bra 	$L__BB0_43;
	setp.eq.s32 	%p20, %r41, 1;
	@%p20 bra 	$L__BB0_40;
	ld.global.f32 	%f61, [%rd2];
	mul.lo.s32 	%r78, %r94, %r51;
	add.s32 	%r47, %r78, %r4;
	mul.wide.s32 	%rd31, %r78, 4;
	add.s64 	%rd18, %rd1, %rd31;
	ld.global.f32 	%f43, [%rd18];
	setp.geu.f32 	%p21, %f61, %f43;
	@%p21 bra 	$L__BB0_37;
	st.global.u32 	[%rd3], %r47;
	ld.global.f32 	%f61, [%rd18];
	st.global.f32 	[%rd2], %f61;
$L__BB0_37:
	mul.wide.s32 	%rd32, %r51, 4;
	add.s64 	%rd19, %rd18, %rd32;
	ld.global.f32 	%f44, [%rd19];
	setp.geu.f32 	%p22, %f61, %f44;
	@%p22 bra 	$L__BB0_39;
	add.s32 	%r79, %r47, %r51;
	st.global.u32 	[%rd3], %r79;
	ld.global.f32 	%f45, [%rd19];
	st.global.f32 	[%rd2], %f45;
$L__BB0_39:
	add.s32 	%r94, %r94, 2;
$L__BB0_40:
	and.b32  	%r80, %r5, 1;
	setp.eq.b32 	%p23, %r80, 1;
	not.pred 	%p24, %p23;
	@%p24 bra 	$L__BB0_43;
	ld.global.f32 	%f46, [%rd2];
	mul.lo.s32 	%r81, %r94, %r51;
	add.s32 	%r50, %r81, %r4;
	mul.wide.s32 	%rd33, %r81, 4;
	add.s64 	%rd20, %rd1, %rd33;
	ld.global.f32 	%f47, [%rd20];
	setp.geu.f32 	%p25, %f46, %f47;
	@%p25 bra 	$L__BB0_43;
	st.global.u32 	[%rd3], %r50;
	ld.global.f32 	%f48, [%rd20];
	st.global.f32 	[%rd2], %f48;
$L__BB0_43:
	ret;

}
	// .globl	_Z16_back_max_stridePfS_iiPi
.visible .entry _Z16_back_max_stridePfS_iiPi(
	.param .u64 .ptr .align 1 _Z16_back_max_stridePfS_iiPi_param_0,
	.param .u64 .ptr .align 1 _Z16_back_max_stridePfS_iiPi_param_1,
	.param .u32 _Z16_back_max_stridePfS_iiPi_param_2,
	.param .u32 _Z16_back_max_stridePfS_iiPi_param_3,
	.param .u64 .ptr .align 1 _Z16_back_max_stridePfS_iiPi_param_4
)
{
	.reg .pred 	%p<3>;
	.reg .b32 	%r<12>;
	.reg .b32 	%f<4>;
	.reg .b64 	%rd<13>;

	ld.param.u64 	%rd1, [_Z16_back_max_stridePfS_iiPi_param_0];
	ld.param.u64 	%rd2, [_Z16_back_max_stridePfS_iiPi_param_1];
	ld.param.u32 	%r3, [_Z16_back_max_stridePfS_iiPi_param_2];
	ld.param.u32 	%r4, [_Z16_back_max_stridePfS_iiPi_param_3];
	ld.param.u64 	%rd3, [_Z16_back_max_stridePfS_iiPi_param_4];
	mov.u32 	%r5, %ntid.x;
	mov.u32 	%r6, %ctaid.z;
	mov.u32 	%r7, %tid.x;
	mad.lo.s32 	%r8, %r5, %r6, %r7;
	mov.u32 	%r9, %ctaid.x;
	mov.u32 	%r10, %ctaid.y;
	mad.lo.s32 	%r11, %r3, %r10, %r8;
	mad.lo.s32 	%r1, %r4, %r9, %r11;
	setp.ge.s32 	%p1, %r8, %r3;
	@%p1 bra 	$L__BB1_3;
	cvta.to.global.u64 	%rd4, %rd3;
	mul.wide.s32 	%rd5, %r1, 4;
	add.s64 	%rd6, %rd4, %rd5;
	ld.global.u32 	%r2, [%rd6];
	setp.lt.s32 	%p2, %r2, 0;
	@%p2 bra 	$L__BB1_3;
	cvta.to.global.u64 	%rd7, %rd2;
	add.s64 	%rd9, %rd7, %rd5;
	ld.global.f32 	%f1, [%rd9];
	cvta.to.global.u64 	%rd10, %rd1;
	mul.wide.u32 	%rd11, %r2, 4;
	add.s64 	%rd12, %rd10, %rd11;
	ld.global.f32 	%f2, [%rd12];
	add.f32 	%f3, %f1, %f2;
	st.global.f32 	[%rd12], %f3;
$L__BB1_3:
	ret;

}
.entry _Z4_maxPfPKfiiii(
	.param .u64 .ptr .align 1 _Z4_maxPfPKfiiii_param_0,
	.param .u64 .ptr .align 1 _Z4_maxPfPKfiiii_param_1,
	.param .u32 _Z4_maxPfPKfiiii_param_2,
	.param .u32 _Z4_maxPfPKfiiii_param_3,
	.param .u32 _Z4_maxPfPKfiiii_param_4,
	.param .u32 _Z4_maxPfPKfiiii_param_5
)
{
	.reg .pred 	%p<5>;
	.reg .b32 	%r<17>;
	.reg .b32 	%f<4>;
	.reg .b64 	%rd<9>;

	ld.param.u64 	%rd1, [_Z4_maxPfPKfiiii_param_0];
	ld.param.u64 	%rd2, [_Z4_maxPfPKfiiii_param_1];
	ld.param.u32 	%r3, [_Z4_maxPfPKfiiii_param_2];
	ld.param.u32 	%r5, [_Z4_maxPfPKfiiii_param_3];
	ld.param.u32 	%r6, [_Z4_maxPfPKfiiii_param_4];
	ld.param.u32 	%r7, [_Z4_maxPfPKfiiii_param_5];
	mov.u32 	%r8, %ctaid.x;
	mov.u32 	%r9, %ntid.x;
	mov.u32 	%r10, %tid.x;
	mad.lo.s32 	%r11, %r8, %r9, %r10;
	mov.u32 	%r12, %ctaid.y;
	mov.u32 	%r13, %ntid.y;
	mov.u32 	%r14, %tid.y;
	mad.lo.s32 	%r15, %r12, %r13, %r14;
	mad.lo.s32 	%r1, %r6, %r15, %r11;
	mad.lo.s32 	%r2, %r7, %r15, %r11;
	setp.ge.s32 	%p1, %r11, %r5;
	setp.ge.s32 	%p2, %r15, %r3;
	or.pred  	%p3, %p1, %p2;
	@%p3 bra 	$L__BB2_2;
	cvta.to.global.u64 	%rd3, %rd1;
	cvta.to.global.u64 	%rd4, %rd2;
	mul.wide.s32 	%rd5, %r1, 4;
	add.s64 	%rd6, %rd3, %rd5;
	ld.global.f32 	%f1, [%rd6];
	mul.wide.s32 	%rd7, %r2, 4;
	add.s64 	%rd8, %rd4, %rd7;
	ld.global.f32 	%f2, [%rd8];
	setp.gt.f32 	%p4, %f1, %f2;
	selp.f32 	%f3, %f1, %f2, %p4;
	st.global.f32 	[%rd6], %f3;
$L__BB2_2:
	ret;

}


// ===== COMPILED SASS (sm_100) =====

	.target	sm_100

	.elftype	@"ET_EXEC"


//--------------------- .note.nv.tkinfo           --------------------------
	.section	.note.nv.tkinfo,"",@"SHT_NOTE"
	.sectionflags	@"SHF_NOTE_NV_TKINFO"
	.tkinfo
        /*0018*/ 	.word	0x00000002
        /*0030*/ 	.string	""
        /*0030*/ 	.string	"ptxas"
        /*0030*/ 	.string	"Cuda compilation tools, release 13.0, V13.0.88"
        /*0030*/ 	.string	"Build cuda_13.0.r13.0/compiler.36424714_0"
        /*0030*/ 	.string	"-arch sm_100 -m 64 "



//--------------------- .note.nv.cuinfo           --------------------------
	.section	.note.nv.cuinfo,"",@"SHT_NOTE"
	.sectionflags	@"SHF_NOTE_NV_CUINFO"
        /*0018*/ 	.short	0x0002
        /*001a*/ 	.short	0x0064
        /*001c*/ 	.short	0x0082
	.zero		2


//--------------------- .nv.info                  --------------------------
	.section	.nv.info,"",@"SHT_CUDA_INFO"
	.align	4


	//----- nvinfo : EIATTR_REGCOUNT
	.align		4
        /*0000*/ 	.byte	0x04, 0x2f
        /*0002*/ 	.short	(.L_1 - .L_0)
	.align		4
.L_0:
        /*0004*/ 	.word	index@(_Z11_max_stridePfS_iiiiiPi)
        /*0008*/ 	.word	0x00000020


	//----- nvinfo : EIATTR_FRAME_SIZE
	.align		4
.L_1:
        /*000c*/ 	.byte	0x04, 0x11
        /*000e*/ 	.short	(.L_3 - .L_2)
	.align		4
.L_2:
        /*0010*/ 	.word	index@(_Z11_max_stridePfS_iiiiiPi)
        /*0014*/ 	.word	0x00000000


	//----- nvinfo : EIATTR_REGCOUNT
	.align		4
.L_3:
        /*0018*/ 	.byte	0x04, 0x2f
        /*001a*/ 	.short	(.L_5 - .L_4)
	.align		4
.L_4:
        /*001c*/ 	.word	index@(_Z16_back_max_stridePfS_iiPi)
        /*0020*/ 	.word	0x0000000c


	//----- nvinfo : EIATTR_FRAME_SIZE
	.align		4
.L_5:
        /*0024*/ 	.byte	0x04, 0x11
        /*0026*/ 	.short	(.L_7 - .L_6)
	.align		4
.L_6:
        /*0028*/ 	.word	index@(_Z16_back_max_stridePfS_iiPi)
        /*002c*/ 	.word	0x00000000


	//----- nvinfo : EIATTR_REGCOUNT
	.align		4
.L_7:
        /*0030*/ 	.byte	0x04, 0x2f
        /*0032*/ 	.short	(.L_9 - .L_8)
	.align		4
.L_8:
        /*0034*/ 	.word	index@(_Z4_maxPfPKfiiii)
        /*0038*/ 	.word	0x0000000c


	//----- nvinfo : EIATTR_FRAME_SIZE
	.align		4
.L_9:
        /*003c*/ 	.byte	0x04, 0x11
        /*003e*/ 	.short	(.L_11 - .L_10)
	.align		4
.L_10:
        /*0040*/ 	.word	index@(_Z4_maxPfPKfiiii)
        /*0044*/ 	.word	0x00000000


	//----- nvinfo : EIATTR_MIN_STACK_SIZE
	.align		4
.L_11:
        /*0048*/ 	.byte	0x04, 0x12
        /*004a*/ 	.short	(.L_13 - .L_12)
	.align		4
.L_12:
        /*004c*/ 	.word	index@(_Z4_maxPfPKfiiii)
        /*0050*/ 	.word	0x00000000


	//----- nvinfo : EIATTR_MIN_STACK_SIZE
	.align		4
.L_13:
        /*0054*/ 	.byte	0x04, 0x12
        /*0056*/ 	.short	(.L_15 - .L_14)
	.align		4
.L_14:
        /*0058*/ 	.word	index@(_Z16_back_max_stridePfS_iiPi)
        /*005c*/ 	.word	0x00000000


	//----- nvinfo : EIATTR_MIN_STACK_SIZE
	.align		4
.L_15:
        /*0060*/ 	.byte	0x04, 0x12
        /*0062*/ 	.short	(.L_17 - .L_16)
	.align		4
.L_16:
        /*0064*/ 	.word	index@(_Z11_max_stridePfS_iiiiiPi)
        /*0068*/ 	.word	0x00000000
.L_17:


//--------------------- .nv.compat                --------------------------
	.section	.nv.compat,"",@"SHT_CUDA_COMPAT_INFO"
	.align	4
        /*0000*/ 	.byte	0x02, 0x09, 0x00, 0x00, 0x02, 0x02, 0x01, 0x00, 0x02, 0x05, 0x05, 0x00, 0x03, 0x07, 0x01, 0x01
        /*0010*/ 	.byte	0x02, 0x03, 0x00, 0x00, 0x02, 0x06, 0x01, 0x00, 0x04, 0x0b, 0x08, 0x00, 0x09, 0x00, 0x00, 0x00
        /*0020*/ 	.byte	0x00, 0x00, 0x00, 0x00


//--------------------- .nv.info._Z4_maxPfPKfiiii --------------------------
	.section	.nv.info._Z4_maxPfPKfiiii,"",@"SHT_CUDA_INFO"
	.sectionflags	@""
	.align	4


	//----- nvinfo : EIATTR_CUDA_API_VERSION
	.align		4
        /*0000*/ 	.byte	0x04, 0x37
        /*0002*/ 	.short	(.L_19 - .L_18)
.L_18:
        /*0004*/ 	.word	0x00000082


	//----- nvinfo : EIATTR_KPARAM_INFO
	.align		4
.L_19:
        /*0008*/ 	.byte	0x04, 0x17
        /*000a*/ 	.short	(.L_21 - .L_20)
.L_20:
        /*000c*/ 	.word	0x00000000
        /*0010*/ 	.short	0x0005
        /*0012*/ 	.short	0x001c
        /*0014*/ 	.byte	0x00, 0xf0, 0x11, 0x00


	//----- nvinfo : EIATTR_KPARAM_INFO
	.align		4
.L_21:
        /*0018*/ 	.byte	0x04, 0x17
        /*001a*/ 	.short	(.L_23 - .L_22)
.L_22:
        /*001c*/ 	.word	0x00000000
        /*0020*/ 	.short	0x0004
        /*0022*/ 	.short	0x0018
        /*0024*/ 	.byte	0x00, 0xf0, 0x11, 0x00


	//----- nvinfo : EIATTR_KPARAM_INFO
	.align		4
.L_23:
        /*0028*/ 	.byte	0x04, 0x17
        /*002a*/ 	.short	(.L_25 - .L_24)
.L_24:
        /*002c*/ 	.word	0x00000000
        /*0030*/ 	.short	0x0003
        /*0032*/ 	.short	0x0014
        /*0034*/ 	.byte	0x00, 0xf0, 0x11, 0x00


	//----- nvinfo : EIATTR_KPARAM_INFO
	.align		4
.L_25:
        /*0038*/ 	.byte	0x04, 0x17
        /*003a*/ 	.short	(.L_27 - .L_26)
.L_26:
        /*003c*/ 	.word	0x00000000
        /*0040*/ 	.short	0x0002
        /*0042*/ 	.short	0x0010
        /*0044*/ 	.byte	0x00, 0xf0, 0x11, 0x00


	//----- nvinfo : EIATTR_KPARAM_INFO
	.align		4
.L_27:
        /*0048*/ 	.byte	0x04, 0x17
        /*004a*/ 	.short	(.L_29 - .L_28)
.L_28:
        /*004c*/ 	.word	0x00000000
        /*0050*/ 	.short	0x0001
        /*0052*/ 	.short	0x0008
        /*0054*/ 	.byte	0x00, 0xf5, 0x21, 0x00


	//----- nvinfo : EIATTR_KPARAM_INFO
	.align		4
.L_29:
        /*0058*/ 	.byte	0x04, 0x17
        /*005a*/ 	.short	(.L_31 - .L_30)
.L_30:
        /*005c*/ 	.word	0x00000000
        /*0060*/ 	.short	0x0000
        /*0062*/ 	.short	0x0000
        /*0064*/ 	.byte	0x00, 0xf5, 0x21, 0x00


	//----- nvinfo : EIATTR_SPARSE_MMA_MASK
	.align		4
.L_31:
        /*0068*/ 	.byte	0x03, 0x50
        /*006a*/ 	.short	0x0000


	//----- nvinfo : EIATTR_MAXREG_COUNT
	.align		4
        /*006c*/ 	.byte	0x03, 0x1b
        /*006e*/ 	.short	0x00ff


	//----- nvinfo : EIATTR_MERCURY_ISA_VERSION
	.align		4
        /*0070*/ 	.byte	0x03, 0x5f
        /*0072*/ 	.short	0x0101


	//----- nvinfo : EIATTR_VRC_CTA_INIT_COUNT
	.align		4
        /*0074*/ 	.byte	0x02, 0x4a
	.zero		1
	.zero		1


	//----- nvinfo : EIATTR_EXIT_INSTR_OFFSETS
	.align		4
        /*0078*/ 	.byte	0x04, 0x1c
        /*007a*/ 	.short	(.L_33 - .L_32)


	//   ....[0]....
.L_32:
        /*007c*/ 	.word	0x000000e0


	//   ....[1]....
        /*0080*/ 	.word	0x00000190


	//----- nvinfo : EIATTR_CBANK_PARAM_SIZE
	.align		4
.L_33:
        /*0084*/ 	.byte	0x03, 0x19
        /*0086*/ 	.short	0x0020


	//----- nvinfo : EIATTR_PARAM_CBANK
	.align		4
        /*0088*/ 	.byte	0x04, 0x0a
        /*008a*/ 	.short	(.L_35 - .L_34)
	.align		4
.L_34:
        /*008c*/ 	.word	index@(.nv.constant0._Z4_maxPfPKfiiii)
        /*0090*/ 	.short	0x0380
        /*0092*/ 	.short	0x0020


	//----- nvinfo : EIATTR_SW_WAR
	.align		4
.L_35:
        /*0094*/ 	.byte	0x04, 0x36
        /*0096*/ 	.short	(.L_37 - .L_36)
.L_36:
        /*0098*/ 	.word	0x00000008
.L_37:


//--------------------- .nv.info._Z16_back_max_stridePfS_iiPi --------------------------
	.section	.nv.info._Z16_back_max_stridePfS_iiPi,"",@"SHT_CUDA_INFO"
	.sectionflags	@""
	.align	4


	//----- nvinfo : EIATTR_CUDA_API_VERSION
	.align		4
        /*0000*/ 	.byte	0x04, 0x37
        /*0002*/ 	.short	(.L_39 - .L_38)
.L_38:
        /*0004*/ 	.word	0x00000082


	//----- nvinfo : EIATTR_KPARAM_INFO
	.align		4
.L_39:
        /*0008*/ 	.byte	0x04, 0x17
        /*000a*/ 	.short	(.L_41 - .L_40)
.L_40:
        /*000c*/ 	.word	0x00000000
        /*0010*/ 	.short	0x0004
        /*0012*/ 	.short	0x0018
        /*0014*/ 	.byte	0x00, 0xf5, 0x21, 0x00


	//----- nvinfo : EIATTR_KPARAM_INFO
	.align		4
.L_41:
        /*0018*/ 	.byte	0x04, 0x17
        /*001a*/ 	.short	(.L_43 - .L_42)
.L_42:
        /*001c*/ 	.word	0x00000000
        /*0020*/ 	.short	0x0003
        /*0022*/ 	.short	0x0014
        /*0024*/ 	.byte	0x00, 0xf0, 0x11, 0x00


	//----- nvinfo : EIATTR_KPARAM_INFO
	.align		4
.L_43:
        /*0028*/ 	.byte	0x04, 0x17
        /*002a*/ 	.short	(.L_45 - .L_44)
.L_44:
        /*002c*/ 	.word	0x00000000
        /*0030*/ 	.short	0x0002
        /*0032*/ 	.short	0x0010
        /*0034*/ 	.byte	0x00, 0xf0, 0x11, 0x00


	//----- nvinfo : EIATTR_KPARAM_INFO
	.align		4
.L_45:
        /*0038*/ 	.byte	0x04, 0x17
        /*003a*/ 	.short	(.L_47 - .L_46)
.L_46:
        /*003c*/ 	.word	0x00000000
        /*0040*/ 	.short	0x0001
        /*0042*/ 	.short	0x0008
        /*0044*/ 	.byte	0x00, 0xf5, 0x21, 0x00


	//----- nvinfo : EIATTR_KPARAM_INFO
	.align		4
.L_47:
        /*0048*/ 	.byte	0x04, 0x17
        /*004a*/ 	.short	(.L_49 - .L_48)
.L_48:
        /*004c*/ 	.word	0x00000000
        /*0050*/ 	.short	0x0000
        /*0052*/ 	.short	0x0000
        /*0054*/ 	.byte	0x00, 0xf5, 0x21, 0x00


	//----- nvinfo : EIATTR_SPARSE_MMA_MASK
	.align		4
.L_49:
        /*0058*/ 	.byte	0x03, 0x50
        /*005a*/ 	.short	0x0000


	//----- nvinfo : EIATTR_MAXREG_COUNT
	.align		4
        /*005c*/ 	.byte	0x03, 0x1b
        /*005e*/ 	.short	0x00ff


	//----- nvinfo : EIATTR_MERCURY_ISA_VERSION
	.align		4
        /*0060*/ 	.byte	0x03, 0x5f
        /*0062*/ 	.short	0x0101


	//----- nvinfo : EIATTR_VRC_CTA_INIT_COUNT
	.align		4
        /*0064*/ 	.byte	0x02, 0x4a
	.zero		1
	.zero		1


	//----- nvinfo : EIATTR_EXIT_INSTR_OFFSETS
	.align		4
        /*0068*/ 	.byte	0x04, 0x1c
        /*006a*/ 	.short	(.L_51 - .L_50)


	//   ....[0]....
.L_50:
        /*006c*/ 	.word	0x000000b0


	//   ....[1]....
        /*0070*/ 	.word	0x00000110


	//   ....[2]....
        /*0074*/ 	.word	0x000001a0


	//----- nvinfo : EIATTR_CBANK_PARAM_SIZE
	.align		4
.L_51:
        /*0078*/ 	.byte	0x03, 0x19
        /*007a*/ 	.short	0x0020


	//----- nvinfo : EIATTR_PARAM_CBANK
	.align		4
        /*007c*/ 	.byte	0x04, 0x0a
        /*007e*/ 	.short	(.L_53 - .L_52)
	.align		4
.L_52:
        /*0080*/ 	.word	index@(.nv.constant0._Z16_back_max_stridePfS_iiPi)
        /*0084*/ 	.short	0x0380
        /*0086*/ 	.short	0x0020


	//----- nvinfo : EIATTR_SW_WAR
	.align		4
.L_53:
        /*0088*/ 	.byte	0x04, 0x36
        /*008a*/ 	.short	(.L_55 - .L_54)
.L_54:
        /*008c*/ 	.word	0x00000008
.L_55:


//--------------------- .nv.info._Z11_max_stridePfS_iiiiiPi --------------------------
	.section	.nv.info._Z11_max_stridePfS_iiiiiPi,"",@"SHT_CUDA_INFO"
	.sectionflags	@""
	.align	4


	//----- nvinfo : EIATTR_CUDA_API_VERSION
	.align		4
        /*0000*/ 	.byte	0x04, 0x37
        /*0002*/ 	.short	(.L_57 - .L_56)
.L_56:
        /*0004*/ 	.word	0x00000082


	//----- nvinfo : EIATTR_KPARAM_INFO
	.align		4
.L_57:
        /*0008*/ 	.byte	0x04, 0x17
        /*000a*/ 	.short	(.L_59 - .L_58)
.L_58:
        /*000c*/ 	.word	0x00000000
        /*0010*/ 	.short	0x0007
        /*0012*/ 	.short	0x0028
        /*0014*/ 	.byte	0x00, 0xf5, 0x21, 0x00


	//----- nvinfo : EIATTR_KPARAM_INFO
	.align		4
.L_59:
        /*0018*/ 	.byte	0x04, 0x17
        /*001a*/ 	.short	(.L_61 - .L_60)
.L_60:
        /*001c*/ 	.word	0x00000000
        /*0020*/ 	.short	0x0006
        /*0022*/ 	.short	0x0020
        /*0024*/ 	.byte	0x00, 0xf0, 0x11, 0x00


	//----- nvinfo : EIATTR_KPARAM_INFO
	.align		4
.L_61:
        /*0028*/ 	.byte	0x04, 0x17
        /*002a*/ 	.short	(.L_63 - .L_62)
.L_62:
        /*002c*/ 	.word	0x00000000
        /*0030*/ 	.short	0x0005
        /*0032*/ 	.short	0x001c
        /*0034*/ 	.byte	0x00, 0xf0, 0x11, 0x00


	//----- nvinfo : EIATTR_KPARAM_INFO
	.align		4
.L_63:
        /*0038*/ 	.byte	0x04, 0x17
        /*003a*/ 	.short	(.L_65 - .L_64)
.L_64:
        /*003c*/ 	.word	0x00000000
        /*0040*/ 	.short	0x0004
        /*0042*/ 	.short	0x0018
        /*0044*/ 	.byte	0x00, 0xf0, 0x11, 0x00


	//----- nvinfo : EIATTR_KPARAM_INFO
	.align		4
.L_65:
        /*0048*/ 	.byte	0x04, 0x17
        /*004a*/ 	.short	(.L_67 - .L_66)
.L_66:
        /*004c*/ 	.word	0x00000000
        /*0050*/ 	.short	0x0003
        /*0052*/ 	.short	0x0014
        /*0054*/ 	.byte	0x00, 0xf0, 0x11, 0x00


	//----- nvinfo : EIATTR_KPARAM_INFO
	.align		4
.L_67:
        /*0058*/ 	.byte	0x04, 0x17
        /*005a*/ 	.short	(.L_69 - .L_68)
.L_68:
        /*005c*/ 	.word	0x00000000
        /*0060*/ 	.short	0x0002
        /*0062*/ 	.short	0x0010
        /*0064*/ 	.byte	0x00, 0xf0, 0x11, 0x00


	//----- nvinfo : EIATTR_KPARAM_INFO
	.align		4
.L_69:
        /*0068*/ 	.byte	0x04, 0x17
        /*006a*/ 	.short	(.L_71 - .L_70)
.L_70:
        /*006c*/ 	.word	0x00000000
        /*0070*/ 	.short	0x0001
        /*0072*/ 	.short	0x0008
        /*0074*/ 	.byte	0x00, 0xf5, 0x21, 0x00


	//----- nvinfo : EIATTR_KPARAM_INFO
	.align		4
.L_71:
        /*0078*/ 	.byte	0x04, 0x17
        /*007a*/ 	.short	(.L_73 - .L_72)
.L_72:
        /*007c*/ 	.word	0x00000000
        /*0080*/ 	.short	0x0000
        /*0082*/ 	.short	0x0000
        /*0084*/ 	.byte	0x00, 0xf5, 0x21, 0x00


	//----- nvinfo : EIATTR_SPARSE_MMA_MASK
	.align		4
.L_73:
        /*0088*/ 	.byte	0x03, 0x50
        /*008a*/ 	.short	0x0000


	//----- nvinfo : EIATTR_MAXREG_COUNT
	.align		4
        /*008c*/ 	.byte	0x03, 0x1b
        /*008e*/ 	.short	0x00ff


	//----- nvinfo : EIATTR_MERCURY_ISA_VERSION
	.align		4
        /*0090*/ 	.byte	0x03, 0x5f
        /*0092*/ 	.short	0x0101


	//----- nvinfo : EIATTR_VRC_CTA_INIT_COUNT
	.align		4
        /*0094*/ 	.byte	0x02, 0x4a
	.zero		1
	.zero		1


	//----- nvinfo : EIATTR_EXIT_INSTR_OFFSETS
	.align		4
        /*0098*/ 	.byte	0x04, 0x1c
        /*009a*/ 	.short	(.L_75 - .L_74)


	//   ....[0]....
.L_74:
        /*009c*/ 	.word	0x000000e0


	//   ....[1]....
        /*00a0*/ 	.word	0x000001c0


	//   ....[2]....
        /*00a4*/ 	.word	0x000007a0


	//   ....[3]....
        /*00a8*/ 	.word	0x00000a10


	//   ....[4]....
        /*00ac*/ 	.word	0x00000ba0


	//   ....[5]....
        /*00b0*/ 	.word	0x00000c10


	//   ....[6]....
        /*00b4*/ 	.word	0x00000c50


	//----- nvinfo : EIATTR_CRS_STACK_SIZE
	.align		4
.L_75:
        /*00b8*/ 	.byte	0x04, 0x1e
        /*00ba*/ 	.short	(.L_77 - .L_76)
.L_76:
        /*00bc*/ 	.word	0x00000000


	//----- nvinfo : EIATTR_CBANK_PARAM_SIZE
	.align		4
.L_77:
        /*00c0*/ 	.byte	0x03, 0x19
        /*00c2*/ 	.short	0x0030


	//----- nvinfo : EIATTR_PARAM_CBANK
	.align		4
        /*00c4*/ 	.byte	0x04, 0x0a
        /*00c6*/ 	.short	(.L_79 - .L_78)
	.align		4
.L_78:
        /*00c8*/ 	.word	index@(.nv.constant0._Z11_max_stridePfS_iiiiiPi)
        /*00cc*/ 	.short	0x0380
        /*00ce*/ 	.short	0x0030


	//----- nvinfo : EIATTR_SW_WAR
	.align		4
.L_79:
        /*00d0*/ 	.byte	0x04, 0x36
        /*00d2*/ 	.short	(.L_81 - .L_80)
.L_80:
        /*00d4*/ 	.word	0x00000008
.L_81:


//--------------------- .nv.callgraph             --------------------------
	.section	.nv.callgraph,"",@"SHT_CUDA_CALLGRAPH"
	.align	4
	.sectionentsize	8
	.align		4
        /*0000*/ 	.word	0x00000000
	.align		4
        /*0004*/ 	.word	0xffffffff
	.align		4
        /*0008*/ 	.word	0x00000000
	.align		4
        /*000c*/ 	.word	0xfffffffe
	.align		4
        /*0010*/ 	.word	0x00000000
	.align		4
        /*0014*/ 	.word	0xfffffffd
	.align		4
        /*0018*/ 	.word	0x00000000
	.align		4
        /*001c*/ 	.word	0xfffffffc


//--------------------- .text._Z4_maxPfPKfiiii    --------------------------
	.section	.text._Z4_maxPfPKfiiii,"ax",@progbits
	.align	128
.text._Z4_maxPfPKfiiii:
        .type           _Z4_maxPfPKfiiii,@function
        .size           _Z4_maxPfPKfiiii,(.L_x_9 - _Z4_maxPfPKfiiii)
        .other          _Z4_maxPfPKfiiii,@"STO_CUDA_ENTRY STV_DEFAULT"
_Z4_maxPfPKfiiii:
[----:B------:R-:W-:Y:S01]  /*0000*/  LDC R1, c[0x0][0x37c] ;  /* 0x0000df00ff017b82 */ /* 0x000fe20000000800 */
[----:B------:R-:W0:Y:S07]  /*0010*/  S2R R2, SR_TID.Y ;  /* 0x0000000000027919 */ /* 0x000e2e0000002200 */
[----:B------:R-:W1:Y:S01]  /*0020*/  LDC R0, c[0x0][0x360] ;  /* 0x0000d800ff007b82 */ /* 0x000e620000000800 */
[----:B------:R-:W2:Y:S01]  /*0030*/  LDCU.128 UR8, c[0x0][0x390] ;  /* 0x00007200ff0877ac */ /* 0x000ea20008000c00 */
[----:B------:R-:W1:Y:S06]  /*0040*/  S2R R5, SR_TID.X ;  /* 0x0000000000057919 */ /* 0x000e6c0000002100 */
[----:B------:R-:W0:Y:S08]  /*0050*/  S2UR UR5, SR_CTAID.Y ;  /* 0x00000000000579c3 */ /* 0x000e300000002600 */
[----:B------:R-:W0:Y:S08]  /*0060*/  LDC R3, c[0x0][0x364] ;  /* 0x0000d900ff037b82 */ /* 0x000e300000000800 */
[----:B------:R-:W1:Y:S01]  /*0070*/  S2UR UR4, SR_CTAID.X ;  /* 0x00000000000479c3 */ /* 0x000e620000002500 */
[----:B0-----:R-:W-:-:S05]  /*0080*/  IMAD R3, R3, UR5, R2 ;  /* 0x0000000503037c24 */ /* 0x001fca000f8e0202 */
[----:B--2---:R-:W-:Y:S01]  /*0090*/  ISETP.GE.AND P0, PT, R3, UR8, PT ;  /* 0x0000000803007c0c */ /* 0x004fe2000bf06270 */
[----:B-1----:R-:W-:-:S04]  /*00a0*/  IMAD R0, R0, UR4, R5 ;  /* 0x0000000400007c24 */ /* 0x002fc8000f8e0205 */
[C-C-:B------:R-:W-:Y:S01]  /*00b0*/  IMAD R7, R3.reuse, UR10, R0.reuse ;  /* 0x0000000a03077c24 */ /* 0x140fe2000f8e0200 */
[----:B------:R-:W-:Y:S01]  /*00c0*/  ISETP.GE.OR P0, PT, R0, UR9, P0 ;  /* 0x0000000900007c0c */ /* 0x000fe20008706670 */
[----:B------:R-:W-:-:S12]  /*00d0*/  IMAD R9, R3, UR11, R0 ;  /* 0x0000000b03097c24 */ /* 0x000fd8000f8e0200 */
[----:B------:R-:W-:Y:S05]  /*00e0*/  @P0 EXIT ;  /* 0x000000000000094d */ /* 0x000fea0003800000 */
[----:B------:R-:W0:Y:S01]  /*00f0*/  LDC.64 R4, c[0x0][0x388] ;  /* 0x0000e200ff047b82 */ /* 0x000e220000000a00 */
[----:B------:R-:W1:Y:S07]  /*0100*/  LDCU.64 UR4, c[0x0][0x358] ;  /* 0x00006b00ff0477ac */ /* 0x000e6e0008000a00 */
[----:B------:R-:W2:Y:S01]  /*0110*/  LDC.64 R2, c[0x0][0x380] ;  /* 0x0000e000ff027b82 */ /* 0x000ea20000000a00 */
[----:B0-----:R-:W-:-:S06]  /*0120*/  IMAD.WIDE R4, R9, 0x4, R4 ;  /* 0x0000000409047825 */ /* 0x001fcc00078e0204 */
[----:B-1----:R-:W3:Y:S01]  /*0130*/  LDG.E R5, desc[UR4][R4.64] ;  /* 0x0000000404057981 */ /* 0x002ee2000c1e1900 */
[----:B--2---:R-:W-:-:S05]  /*0140*/  IMAD.WIDE R2, R7, 0x4, R2 ;  /* 0x0000000407027825 */ /* 0x004fca00078e0202 */
[----:B------:R-:W3:Y:S02]  /*0150*/  LDG.E R0, desc[UR4][R2.64] ;  /* 0x0000000402007981 */ /* 0x000ee4000c1e1900 */
[----:B---3--:R-:W-:-:S04]  /*0160*/  FSETP.GT.AND P0, PT, R0, R5, PT ;  /* 0x000000050000720b */ /* 0x008fc80003f04000 */
[----:B------:R-:W-:-:S05]  /*0170*/  FSEL R7, R0, R5, P0 ;  /* 0x0000000500077208 */ /* 0x000fca0000000000 */
[----:B------:R-:W-:Y:S01]  /*0180*/  STG.E desc[UR4][R2.64], R7 ;  /* 0x0000000702007986 */ /* 0x000fe2000c101904 */
[----:B------:R-:W-:Y:S05]  /*0190*/  EXIT ;  /* 0x000000000000794d */ /* 0x000fea0003800000 */
.L_x_0:
[----:B------:R-:W-:-:S00]  /*01a0*/  BRA `(.L_x_0) ;  /* 0xfffffffc00fc7947 */ /* 0x000fc0000383ffff */
[----:B------:R-:W-:-:S00]  /*01b0*/  NOP ;  /* 0x0000000000007918 */ /* 0x000fc00000000000 */
        /* <DEDUP_REMOVED lines=12> */
.L_x_9:


//--------------------- .text._Z16_back_max_stridePfS_iiPi --------------------------
	.section	.text._Z16_back_max_stridePfS_iiPi,"ax",@progbits
	.align	128
        .global         _Z16_back_max_stridePfS_iiPi
        .type           _Z16_back_max_stridePfS_iiPi,@function
        .size           _Z16_back_max_stridePfS_iiPi,(.L_x_10 - _Z16_back_max_stridePfS_iiPi)
        .other          _Z16_back_max_stridePfS_iiPi,@"STO_CUDA_ENTRY STV_DEFAULT"
_Z16_back_max_stridePfS_iiPi:
.text._Z16_back_max_stridePfS_iiPi:
[----:B------:R-:W-:Y:S01]  /*0000*/  LDC R1, c[0x0][0x37c] ;  /* 0x0000df00ff017b82 */ /* 0x000fe20000000800 */
[----:B------:R-:W0:Y:S07]  /*0010*/  S2R R3, SR_CTAID.Z ;  /* 0x0000000000037919 */ /* 0x000e2e0000002700 */
[----:B------:R-:W1:Y:S01]  /*0020*/  LDC.64 R6, c[0x0][0x390] ;  /* 0x0000e400ff067b82 */ /* 0x000e620000000a00 */
[----:B------:R-:W0:Y:S01]  /*0030*/  LDCU UR4, c[0x0][0x360] ;  /* 0x00006c00ff0477ac */ /* 0x000e220008000800 */
[----:B------:R-:W0:Y:S06]  /*0040*/  S2R R0, SR_TID.X ;  /* 0x0000000000007919 */ /* 0x000e2c0000002100 */
[----:B------:R-:W1:Y:S08]  /*0050*/  S2UR UR6, SR_CTAID.Y ;  /* 0x00000000000679c3 */ /* 0x000e700000002600 */
[----:B------:R-:W2:Y:S01]  /*0060*/  S2UR UR5, SR_CTAID.X ;  /* 0x00000000000579c3 */ /* 0x000ea20000002500 */
[----:B0-----:R-:W-:-:S04]  /*0070*/  IMAD R3, R3, UR4, R0 ;  /* 0x0000000403037c24 */ /* 0x001fc8000f8e0200 */
[----:B-1----:R-:W-:Y:S01]  /*0080*/  IMAD R0, R6, UR6, R3 ;  /* 0x0000000606007c24 */ /* 0x002fe2000f8e0203 */
[----:B------:R-:W-:-:S03]  /*0090*/  ISETP.GE.AND P0, PT, R3, R6, PT ;  /* 0x000000060300720c */ /* 0x000fc60003f06270 */
[----:B--2---:R-:W-:-:S10]  /*00a0*/  IMAD R7, R7, UR5, R0 ;  /* 0x0000000507077c24 */ /* 0x004fd4000f8e0200 */
[----:B------:R-:W-:Y:S05]  /*00b0*/  @P0 EXIT ;  /* 0x000000000000094d */ /* 0x000fea0003800000 */
[----:B------:R-:W0:Y:S01]  /*00c0*/  LDC.64 R2, c[0x0][0x398] ;  /* 0x0000e600ff027b82 */ /* 0x000e220000000a00 */
[----:B------:R-:W1:Y:S01]  /*00d0*/  LDCU.64 UR4, c[0x0][0x358] ;  /* 0x00006b00ff0477ac */ /* 0x000e620008000a00 */
[----:B0-----:R-:W-:-:S05]  /*00e0*/  IMAD.WIDE R2, R7, 0x4, R2 ;  /* 0x0000000407027825 */ /* 0x001fca00078e0202 */
[----:B-1----:R-:W2:Y:S02]  /*00f0*/  LDG.E R9, desc[UR4][R2.64] ;  /* 0x0000000402097981 */ /* 0x002ea4000c1e1900 */
[----:B--2---:R-:W-:-:S13]  /*0100*/  ISETP.GE.AND P0, PT, R9, RZ, PT ;  /* 0x000000ff0900720c */ /* 0x004fda0003f06270 */
[----:B------:R-:W-:Y:S05]  /*0110*/  @!P0 EXIT ;  /* 0x000000000000894d */ /* 0x000fea0003800000 */
[----:B------:R-:W0:Y:S08]  /*0120*/  LDC.64 R2, c[0x0][0x388] ;  /* 0x0000e200ff027b82 */ /* 0x000e300000000a00 */
[----:B------:R-:W1:Y:S01]  /*0130*/  LDC.64 R4, c[0x0][0x380] ;  /* 0x0000e000ff047b82 */ /* 0x000e620000000a00 */
[----:B0-----:R-:W-:-:S06]  /*0140*/  IMAD.WIDE R2, R7, 0x4, R2 ;  /* 0x0000000407027825 */ /* 0x001fcc00078e0202 */
[----:B------:R-:W2:Y:S01]  /*0150*/  LDG.E R2, desc[UR4][R2.64] ;  /* 0x0000000402027981 */ /* 0x000ea2000c1e1900 */
[----:B-1----:R-:W-:-:S05]  /*0160*/  IMAD.WIDE.U32 R4, R9, 0x4, R4 ;  /* 0x0000000409047825 */ /* 0x002fca00078e0004 */
[----:B------:R-:W2:Y:S02]  /*0170*/  LDG.E R7, desc[UR4][R4.64] ;  /* 0x0000000404077981 */ /* 0x000ea4000c1e1900 */
[----:B--2---:R-:W-:-:S05]  /*0180*/  FADD R7, R2, R7 ;  /* 0x0000000702077221 */ /* 0x004fca0000000000 */
[----:B------:R-:W-:Y:S01]  /*0190*/  STG.E desc[UR4][R4.64], R7 ;  /* 0x0000000704007986 */ /* 0x000fe2000c101904 */
[----:B------:R-:W-:Y:S05]  /*01a0*/  EXIT ;  /* 0x000000000000794d */ /* 0x000fea0003800000 */
.L_x_1:
        /* <DEDUP_REMOVED lines=13> */
.L_x_10:


//--------------------- .text._Z11_max_stridePfS_iiiiiPi --------------------------
	.section	.text._Z11_max_stridePfS_iiiiiPi,"ax",@progbits
	.align	128
        .global         _Z11_max_stridePfS_iiiiiPi
        .type           _Z11_max_stridePfS_iiiiiPi,@function
        .size           _Z11_max_stridePfS_iiiiiPi,(.L_x_11 - _Z11_max_stridePfS_iiiiiPi)
        .other          _Z11_max_stridePfS_iiiiiPi,@"STO_CUDA_ENTRY STV_DEFAULT"
_Z11_max_stridePfS_iiiiiPi:
.text._Z11_max_stridePfS_iiiiiPi:
[----:B------:R-:W-:Y:S01]  /*0000*/  LDC R1, c[0x0][0x37c] ;  /* 0x0000df00ff017b82 */ /* 0x000fe20000000800 */
[----:B------:R-:W0:Y:S07]  /*0010*/  S2R R7, SR_CTAID.Z ;  /* 0x0000000000077919 */ /* 0x000e2e0000002700 */
[----:B------:R-:W1:Y:S01]  /*0020*/  LDC.64 R2, c[0x0][0x390] ;  /* 0x0000e400ff027b82 */ /* 0x000e620000000a00 */
[----:B------:R-:W0:Y:S01]  /*0030*/  LDCU UR4, c[0x0][0x360] ;  /* 0x00006c00ff0477ac */ /* 0x000e220008000800 */
[----:B------:R-:W0:Y:S06]  /*0040*/  S2R R0, SR_TID.X ;  /* 0x0000000000007919 */ /* 0x000e2c0000002100 */
[----:B------:R-:W1:Y:S08]  /*0050*/  S2UR UR8, SR_CTAID.Y ;  /* 0x00000000000879c3 */ /* 0x000e700000002600 */
[----:B------:R-:W2:Y:S08]  /*0060*/  S2UR UR5, SR_CTAID.X ;  /* 0x00000000000579c3 */ /* 0x000eb00000002500 */
[----:B------:R-:W3:Y:S01]  /*0070*/  LDC.64 R8, c[0x0][0x398] ;  /* 0x0000e600ff087b82 */ /* 0x000ee20000000a00 */
[----:B0-----:R-:W-:-:S02]  /*0080*/  IMAD R7, R7, UR4, R0 ;  /* 0x0000000407077c24 */ /* 0x001fc4000f8e0200 */
[----:B-1----:R-:W-:-:S03]  /*0090*/  IMAD R0, R2, UR8, RZ ;  /* 0x0000000802007c24 */ /* 0x002fc6000f8e02ff */
[C---:B------:R-:W-:Y:S02]  /*00a0*/  ISETP.GE.AND P0, PT, R7.reuse, R2, PT ;  /* 0x000000020700720c */ /* 0x040fe40003f06270 */
[----:B------:R-:W-:Y:S01]  /*00b0*/  IADD3 R5, PT, PT, R7, R0, RZ ;  /* 0x0000000007057210 */ /* 0x000fe20007ffe0ff */
[----:B--2---:R-:W-:-:S04]  /*00c0*/  IMAD R7, R3, UR5, R7 ;  /* 0x0000000503077c24 */ /* 0x004fc8000f8e0207 */
[----:B---3--:R-:W-:-:S06]  /*00d0*/  IMAD R5, R8, UR5, R5 ;  /* 0x0000000508057c24 */ /* 0x008fcc000f8e0205 */
[----:B------:R-:W-:Y:S05]  /*00e0*/  @P0 EXIT ;  /* 0x000000000000094d */ /* 0x000fea0003800000 */
[----:B------:R-:W0:Y:S01]  /*00f0*/  LDC.64 R14, c[0x0][0x380] ;  /* 0x0000e000ff0e7b82 */ /* 0x000e220000000a00 */
[----:B------:R-:W1:Y:S01]  /*0100*/  LDCU.64 UR6, c[0x0][0x358] ;  /* 0x00006b00ff0677ac */ /* 0x000e620008000a00 */
[----:B------:R-:W-:-:S06]  /*0110*/  IMAD R3, R0, R9, R7 ;  /* 0x0000000900037224 */ /* 0x000fcc00078e0207 */
[----:B------:R-:W2:Y:S08]  /*0120*/  LDC R4, c[0x0][0x3a0] ;  /* 0x0000e800ff047b82 */ /* 0x000eb00000000800 */
[----:B------:R-:W3:Y:S01]  /*0130*/  LDC.64 R16, c[0x0][0x388] ;  /* 0x0000e200ff107b82 */ /* 0x000ee20000000a00 */
[----:B0-----:R-:W-:-:S07]  /*0140*/  IMAD.WIDE R14, R3, 0x4, R14 ;  /* 0x00000004030e7825 */ /* 0x001fce00078e020e */
[----:B------:R-:W0:Y:S01]  /*0150*/  LDC.64 R18, c[0x0][0x3a8] ;  /* 0x0000ea00ff127b82 */ /* 0x000e220000000a00 */
[----:B-1----:R-:W4:Y:S01]  /*0160*/  LDG.E R11, desc[UR6][R14.64] ;  /* 0x000000060e0b7981 */ /* 0x002f22000c1e1900 */
[----:B--2---:R-:W-:Y:S01]  /*0170*/  ISETP.GE.AND P0, PT, R4, 0x2, PT ;  /* 0x000000020400780c */ /* 0x004fe20003f06270 */
[----:B---3--:R-:W-:-:S04]  /*0180*/  IMAD.WIDE R16, R5, 0x4, R16 ;  /* 0x0000000405107825 */ /* 0x008fc800078e0210 */
[----:B0-----:R-:W-:Y:S01]  /*0190*/  IMAD.WIDE R18, R5, 0x4, R18 ;  /* 0x0000000405127825 */ /* 0x001fe200078e0212 */
[----:B----4-:R0:W-:Y:S04]  /*01a0*/  STG.E desc[UR6][R16.64], R11 ;  /* 0x0000000b10007986 */ /* 0x0101e8000c101906 */
[----:B------:R0:W-:Y:S03]  /*01b0*/  STG.E desc[UR6][R18.64], R3 ;  /* 0x0000000312007986 */ /* 0x0001e6000c101906 */
[----:B------:R-:W-:Y:S05]  /*01c0*/  @!P0 EXIT ;  /* 0x000000000000894d */ /* 0x000fea0003800000 */
[C---:B------:R-:W-:Y:S01]  /*01d0*/  VIADD R0, R4.reuse, 0xfffffffe ;  /* 0xfffffffe04007836 */ /* 0x040fe20000000000 */
[----:B------:R-:W-:Y:S01]  /*01e0*/  IADD3 R4, PT, PT, R4, -0x1, RZ ;  /* 0xffffffff04047810 */ /* 0x000fe20007ffe0ff */
[----:B------:R-:W-:-:S03]  /*01f0*/  UMOV UR4, 0x1 ;  /* 0x0000000100047882 */ /* 0x000fc60000000000 */
[----:B------:R-:W-:Y:S02]  /*0200*/  ISETP.GE.U32.AND P0, PT, R0, 0x7, PT ;  /* 0x000000070000780c */ /* 0x000fe40003f06070 */
[----:B------:R-:W-:-:S11]  /*0210*/  LOP3.LUT R5, R4, 0x7, RZ, 0xc0, !PT ;  /* 0x0000000704057812 */ /* 0x000fd600078ec0ff */
[----:B------:R-:W-:Y:S05]  /*0220*/  @!P0 BRA `(.L_x_2) ;  /* 0x0000000400588947 */ /* 0x000fea0003800000 */
[----:B------:R1:W5:Y:S01]  /*0230*/  LDG.E R0, desc[UR6][R16.64] ;  /* 0x0000000610007981 */ /* 0x000362000c1e1900 */
[----:B------:R-:W2:Y:S01]  /*0240*/  LDC R10, c[0x0][0x390] ;  /* 0x0000e400ff0a7b82 */ /* 0x000ea20000000800 */
[----:B------:R-:W-:Y:S01]  /*0250*/  IMAD R9, R9, UR8, RZ ;  /* 0x0000000809097c24 */ /* 0x000fe2000f8e02ff */
[----:B------:R-:W-:Y:S01]  /*0260*/  LOP3.LUT R26, R4, 0xfffffff8, RZ, 0xc0, !PT ;  /* 0xfffffff8041a7812 */ /* 0x000fe200078ec0ff */
[----:B------:R-:W-:Y:S02]  /*0270*/  UMOV UR4, URZ ;  /* 0x000000ff00047c82 */ /* 0x000fe40008000000 */
[C---:B------:R-:W-:Y:S01]  /*0280*/  VIADD R13, R9.reuse, 0x4 ;  /* 0x00000004090d7836 */ /* 0x040fe20000000000 */
[C---:B0-----:R-:W-:Y:S01]  /*0290*/  IADD3 R11, PT, PT, R9.reuse, 0x3, RZ ;  /* 0x00000003090b7810 */ /* 0x041fe20007ffe0ff */
[C---:B------:R-:W-:Y:S01]  /*02a0*/  VIADD R12, R9.reuse, 0x2 ;  /* 0x00000002090c7836 */ /* 0x040fe20000000000 */
[----:B------:R-:W0:Y:S01]  /*02b0*/  LDC R6, c[0x0][0x390] ;  /* 0x0000e400ff067b82 */ /* 0x000e220000000800 */
[C---:B------:R-:W-:Y:S01]  /*02c0*/  IADD3 R21, PT, PT, R9.reuse, 0x5, RZ ;  /* 0x0000000509157810 */ /* 0x040fe20007ffe0ff */
[C---:B------:R-:W-:Y:S01]  /*02d0*/  VIADD R27, R9.reuse, 0x6 ;  /* 0x00000006091b7836 */ /* 0x040fe20000000000 */
[C---:B------:R-:W-:Y:S01]  /*02e0*/  IADD3 R29, PT, PT, R9.reuse, 0x7, RZ ;  /* 0x00000007091d7810 */ /* 0x040fe20007ffe0ff */
[C---:B------:R-:W-:Y:S01]  /*02f0*/  VIADD R8, R9.reuse, 0x8 ;  /* 0x0000000809087836 */ /* 0x040fe20000000000 */
[----:B------:R-:W-:Y:S01]  /*0300*/  IADD3 R26, PT, PT, -R26, RZ, RZ ;  /* 0x000000ff1a1a7210 */ /* 0x000fe20007ffe1ff */
[----:B------:R-:W-:-:S02]  /*0310*/  IMAD R20, R9, R2, R2 ;  /* 0x0000000209147224 */ /* 0x000fc400078e0202 */
[-CC-:B------:R-:W-:Y:S02]  /*0320*/  IMAD R9, R11, R2.reuse, R7.reuse ;  /* 0x000000020b097224 */ /* 0x180fe400078e0207 */
[-CC-:B------:R-:W-:Y:S02]  /*0330*/  IMAD R11, R13, R2.reuse, R7.reuse ;  /* 0x000000020d0b7224 */ /* 0x180fe400078e0207 */
[-CC-:B------:R-:W-:Y:S02]  /*0340*/  IMAD R12, R12, R2.reuse, R7.reuse ;  /* 0x000000020c0c7224 */ /* 0x180fe400078e0207 */
[-CC-:B------:R-:W-:Y:S02]  /*0350*/  IMAD R13, R21, R2.reuse, R7.reuse ;  /* 0x00000002150d7224 */ /* 0x180fe400078e0207 */
[-CC-:B------:R-:W-:Y:S02]  /*0360*/  IMAD R27, R27, R2.reuse, R7.reuse ;  /* 0x000000021b1b7224 */ /* 0x180fe400078e0207 */
[----:B------:R-:W-:-:S02]  /*0370*/  IMAD R29, R29, R2, R7 ;  /* 0x000000021d1d7224 */ /* 0x000fc400078e0207 */
[----:B------:R-:W-:Y:S01]  /*0380*/  IMAD R8, R8, R2, R7 ;  /* 0x0000000208087224 */ /* 0x000fe200078e0207 */
[----:B-1----:R-:W-:-:S07]  /*0390*/  IADD3 R7, PT, PT, R7, R20, RZ ;  /* 0x0000001407077210 */ /* 0x002fce0007ffe0ff */
.L_x_3:
[----:B--2---:R-:W-:-:S05]  /*03a0*/  IMAD.WIDE R22, R10, 0x4, R14 ;  /* 0x000000040a167825 */ /* 0x004fca00078e020e */
[----:B------:R-:W2:Y:S02]  /*03b0*/  LDG.E R21, desc[UR6][R22.64] ;  /* 0x0000000616157981 */ /* 0x000ea4000c1e1900 */
[----:B--2--5:R-:W-:-:S13]  /*03c0*/  FSETP.GEU.AND P0, PT, R0, R21, PT ;  /* 0x000000150000720b */ /* 0x024fda0003f0e000 */
[----:B------:R-:W-:Y:S04]  /*03d0*/  @!P0 STG.E desc[UR6][R18.64], R7 ;  /* 0x0000000712008986 */ /* 0x000fe8000c101906 */
[----:B------:R-:W2:Y:S01]  /*03e0*/  @!P0 LDG.E R0, desc[UR6][R22.64] ;  /* 0x0000000616008981 */ /* 0x000ea2000c1e1900 */
[----:B0-----:R-:W-:-:S04]  /*03f0*/  IMAD.MOV.U32 R2, RZ, RZ, R6 ;  /* 0x000000ffff027224 */ /* 0x001fc800078e0006 */
[----:B------:R-:W-:Y:S01]  /*0400*/  IMAD.WIDE R24, R2, 0x4, R22 ;  /* 0x0000000402187825 */ /* 0x000fe200078e0216 */
[----:B--2---:R0:W-:Y:S04]  /*0410*/  @!P0 STG.E desc[UR6][R16.64], R0 ;  /* 0x0000000010008986 */ /* 0x0041e8000c101906 */
[----:B------:R-:W2:Y:S02]  /*0420*/  LDG.E R21, desc[UR6][R24.64] ;  /* 0x0000000618157981 */ /* 0x000ea4000c1e1900 */
[----:B--2---:R-:W-:-:S13]  /*0430*/  FSETP.GEU.AND P0, PT, R0, R21, PT ;  /* 0x000000150000720b */ /* 0x004fda0003f0e000 */
[----:B------:R-:W-:Y:S04]  /*0440*/  @!P0 STG.E desc[UR6][R18.64], R12 ;  /* 0x0000000c12008986 */ /* 0x000fe8000c101906 */
[----:B0-----:R-:W2:Y:S01]  /*0450*/  @!P0 LDG.E R0, desc[UR6][R24.64] ;  /* 0x0000000618008981 */ /* 0x001ea2000c1e1900 */
[----:B------:R-:W-:-:S03]  /*0460*/  IMAD.WIDE R20, R2, 0x4, R24 ;  /* 0x0000000402147825 */ /* 0x000fc600078e0218 */
        /* <DEDUP_REMOVED lines=33> */
[----:B------:R1:W-:Y:S04]  /*0680*/  @!P0 STG.E desc[UR6][R18.64], R8 ;  /* 0x0000000812008986 */ /* 0x0003e8000c101906 */
[----:B0-----:R-:W2:Y:S01]  /*0690*/  @!P0 LDG.E R0, desc[UR6][R24.64] ;  /* 0x0000000618008981 */ /* 0x001ea2000c1e1900 */
[----:B------:R-:W-:Y:S01]  /*06a0*/  IADD3 R26, PT, PT, R26, 0x8, RZ ;  /* 0x000000081a1a7810 */ /* 0x000fe20007ffe0ff */
[----:B------:R-:W-:Y:S01]  /*06b0*/  UIADD3 UR4, UPT, UPT, UR4, 0x8, URZ ;  /* 0x0000000804047890 */ /* 0x000fe2000fffe0ff */
[C---:B------:R-:W-:Y:S01]  /*06c0*/  LEA R10, R2.reuse, R10, 0x3 ;  /* 0x0000000a020a7211 */ /* 0x040fe200078e18ff */
[C---:B------:R-:W-:Y:S01]  /*06d0*/  IMAD R7, R2.reuse, 0x8, R7 ;  /* 0x0000000802077824 */ /* 0x040fe200078e0207 */
[C---:B------:R-:W-:Y:S01]  /*06e0*/  LEA R12, R2.reuse, R12, 0x3 ;  /* 0x0000000c020c7211 */ /* 0x040fe200078e18ff */
[C---:B------:R-:W-:Y:S01]  /*06f0*/  IMAD R11, R2.reuse, 0x8, R11 ;  /* 0x00000008020b7824 */ /* 0x040fe200078e020b */
[C---:B------:R-:W-:Y:S01]  /*0700*/  LEA R9, R2.reuse, R9, 0x3 ;  /* 0x0000000902097211 */ /* 0x040fe200078e18ff */
[C---:B------:R-:W-:Y:S01]  /*0710*/  IMAD R29, R2.reuse, 0x8, R29 ;  /* 0x00000008021d7824 */ /* 0x040fe200078e021d */
[----:B------:R-:W-:-:S02]  /*0720*/  LEA R13, R2, R13, 0x3 ;  /* 0x0000000d020d7211 */ /* 0x000fc400078e18ff */
[C---:B------:R-:W-:Y:S02]  /*0730*/  LEA R27, R2.reuse, R27, 0x3 ;  /* 0x0000001b021b7211 */ /* 0x040fe400078e18ff */
[----:B-1----:R-:W-:Y:S01]  /*0740*/  LEA R8, R2, R8, 0x3 ;  /* 0x0000000802087211 */ /* 0x002fe200078e18ff */
[----:B--2---:R1:W-:Y:S01]  /*0750*/  @!P0 STG.E desc[UR6][R16.64], R0 ;  /* 0x0000000010008986 */ /* 0x0043e2000c101906 */
[----:B------:R-:W-:-:S13]  /*0760*/  ISETP.NE.AND P0, PT, R26, RZ, PT ;  /* 0x000000ff1a00720c */ /* 0x000fda0003f05270 */
[----:B-1----:R-:W-:Y:S05]  /*0770*/  @P0 BRA `(.L_x_3) ;  /* 0xfffffffc00080947 */ /* 0x002fea000383ffff */
[----:B------:R-:W-:-:S12]  /*0780*/  UIADD3 UR4, UPT, UPT, UR4, 0x1, URZ ;  /* 0x0000000104047890 */ /* 0x000fd8000fffe0ff */
.L_x_2:
[----:B------:R-:W-:-:S13]  /*0790*/  ISETP.NE.AND P0, PT, R5, RZ, PT ;  /* 0x000000ff0500720c */ /* 0x000fda0003f05270 */
[----:B------:R-:W-:Y:S05]  /*07a0*/  @!P0 EXIT ;  /* 0x000000000000894d */ /* 0x000fea0003800000 */
[----:B------:R-:W-:Y:S02]  /*07b0*/  ISETP.GE.U32.AND P0, PT, R5, 0x4, PT ;  /* 0x000000040500780c */ /* 0x000fe40003f06070 */
[----:B------:R-:W-:-:S11]  /*07c0*/  LOP3.LUT R12, R4, 0x3, RZ, 0xc0, !PT ;  /* 0x00000003040c7812 */ /* 0x000fd600078ec0ff */
[----:B------:R-:W-:Y:S05]  /*07d0*/  @!P0 BRA `(.L_x_4) ;  /* 0x0000000000888947 */ /* 0x000fea0003800000 */
[----:B------:R-:W-:Y:S01]  /*07e0*/  IMAD R0, R2, UR4, RZ ;  /* 0x0000000402007c24 */ /* 0x000fe2000f8e02ff */
[----:B------:R-:W2:Y:S03]  /*07f0*/  LDG.E R13, desc[UR6][R16.64] ;  /* 0x00000006100d7981 */ /* 0x000ea6000c1e1900 */
[----:B------:R-:W-:-:S05]  /*0800*/  IMAD.WIDE R6, R0, 0x4, R14 ;  /* 0x0000000400067825 */ /* 0x000fca00078e020e */
[----:B------:R-:W2:Y:S02]  /*0810*/  LDG.E R5, desc[UR6][R6.64] ;  /* 0x0000000606057981 */ /* 0x000ea4000c1e1900 */
[----:B--2---:R-:W-:Y:S02]  /*0820*/  FSETP.GEU.AND P0, PT, R13, R5, PT ;  /* 0x000000050d00720b */ /* 0x004fe40003f0e000 */
[----:B------:R-:W-:-:S11]  /*0830*/  IADD3 R5, PT, PT, R3, R0, RZ ;  /* 0x0000000003057210 */ /* 0x000fd60007ffe0ff */
[----:B------:R-:W-:Y:S04]  /*0840*/  @!P0 STG.E desc[UR6][R18.64], R5 ;  /* 0x0000000512008986 */ /* 0x000fe8000c101906 */
[----:B------:R-:W2:Y:S01]  /*0850*/  @!P0 LDG.E R13, desc[UR6][R6.64] ;  /* 0x00000006060d8981 */ /* 0x000ea2000c1e1900 */
[----:B------:R-:W-:-:S03]  /*0860*/  IMAD.WIDE R8, R2, 0x4, R6 ;  /* 0x0000000402087825 */ /* 0x000fc600078e0206 */
[----:B--2---:R1:W-:Y:S04]  /*0870*/  @!P0 STG.E desc[UR6][R16.64], R13 ;  /* 0x0000000d10008986 */ /* 0x0043e8000c101906 */
[----:B------:R-:W2:Y:S01]  /*0880*/  LDG.E R0, desc[UR6][R8.64] ;  /* 0x0000000608007981 */ /* 0x000ea2000c1e1900 */
[----:B------:R-:W-:Y:S01]  /*0890*/  IMAD.IADD R21, R5, 0x1, R2 ;  /* 0x0000000105157824 */ /* 0x000fe200078e0202 */
[----:B--2---:R-:W-:-:S13]  /*08a0*/  FSETP.GEU.AND P0, PT, R13, R0, PT ;  /* 0x000000000d00720b */ /* 0x004fda0003f0e000 */
[----:B------:R-:W-:Y:S04]  /*08b0*/  @!P0 STG.E desc[UR6][R18.64], R21 ;  /* 0x0000001512008986 */ /* 0x000fe8000c101906 */
[----:B-1----:R-:W2:Y:S01]  /*08c0*/  @!P0 LDG.E R13, desc[UR6][R8.64] ;  /* 0x00000006080d8981 */ /* 0x002ea2000c1e1900 */
[----:B0-----:R-:W-:-:S03]  /*08d0*/  IMAD.WIDE R10, R2, 0x4, R8 ;  /* 0x00000004020a7825 */ /* 0x001fc600078e0208 */
[----:B--2---:R0:W-:Y:S04]  /*08e0*/  @!P0 STG.E desc[UR6][R16.64], R13 ;  /* 0x0000000d10008986 */ /* 0x0041e8000c101906 */
[----:B------:R-:W2:Y:S01]  /*08f0*/  LDG.E R0, desc[UR6][R10.64] ;  /* 0x000000060a007981 */ /* 0x000ea2000c1e1900 */
[----:B------:R-:W-:Y:S02]  /*0900*/  IADD3 R5, PT, PT, R21, R2, RZ ;  /* 0x0000000215057210 */ /* 0x000fe40007ffe0ff */
[----:B--2---:R-:W-:-:S13]  /*0910*/  FSETP.GEU.AND P0, PT, R13, R0, PT ;  /* 0x000000000d00720b */ /* 0x004fda0003f0e000 */
[----:B------:R1:W-:Y:S04]  /*0920*/  @!P0 STG.E desc[UR6][R18.64], R5 ;  /* 0x0000000512008986 */ /* 0x0003e8000c101906 */
[----:B0-----:R-:W2:Y:S01]  /*0930*/  @!P0 LDG.E R13, desc[UR6][R10.64] ;  /* 0x000000060a0d8981 */ /* 0x001ea2000c1e1900 */
[----:B------:R-:W-:-:S03]  /*0940*/  IMAD.WIDE R6, R2, 0x4, R10 ;  /* 0x0000000402067825 */ /* 0x000fc600078e020a */
[----:B--2---:R1:W-:Y:S04]  /*0950*/  @!P0 STG.E desc[UR6][R16.64], R13 ;  /* 0x0000000d10008986 */ /* 0x0043e8000c101906 */
[----:B------:R-:W2:Y:S01]  /*0960*/  LDG.E R0, desc[UR6][R6.64] ;  /* 0x0000000606007981 */ /* 0x000ea2000c1e1900 */
[----:B------:R-:W-:Y:S01]  /*0970*/  UIADD3 UR4, UPT, UPT, UR4, 0x4, URZ ;  /* 0x0000000404047890 */ /* 0x000fe2000fffe0ff */
[----:B------:R-:W-:Y:S01]  /*0980*/  BSSY.RECONVERGENT B0, `(.L_x_4) ;  /* 0x0000007000007945 */ /* 0x000fe20003800200 */
[----:B--2---:R-:W-:-:S13]  /*0990*/  FSETP.GEU.AND P0, PT, R13, R0, PT ;  /* 0x000000000d00720b */ /* 0x004fda0003f0e000 */
[----:B-1----:R-:W-:Y:S05]  /*09a0*/  @P0 BRA `(.L_x_5) ;  /* 0x0000000000100947 */ /* 0x002fea0003800000 */
[----:B------:R-:W-:-:S05]  /*09b0*/  IADD3 R5, PT, PT, R5, R2, RZ ;  /* 0x0000000205057210 */ /* 0x000fca0007ffe0ff */
[----:B------:R0:W-:Y:S04]  /*09c0*/  STG.E desc[UR6][R18.64], R5 ;  /* 0x0000000512007986 */ /* 0x0001e8000c101906 */
[----:B------:R-:W2:Y:S04]  /*09d0*/  LDG.E R7, desc[UR6][R6.64] ;  /* 0x0000000606077981 */ /* 0x000ea8000c1e1900 */
[----:B--2---:R0:W-:Y:S02]  /*09e0*/  STG.E desc[UR6][R16.64], R7 ;  /* 0x0000000710007986 */ /* 0x0041e4000c101906 */
.L_x_5:
[----:B------:R-:W-:Y:S05]  /*09f0*/  BSYNC.RECONVERGENT B0 ;  /* 0x0000000000007941 */ /* 0x000fea0003800200 */
.L_x_4:
[----:B------:R-:W-:-:S13]  /*0a00*/  ISETP.NE.AND P0, PT, R12, RZ, PT ;  /* 0x000000ff0c00720c */ /* 0x000fda0003f05270 */
[----:B------:R-:W-:Y:S05]  /*0a10*/  @!P0 EXIT ;  /* 0x000000000000894d */ /* 0x000fea0003800000 */
[----:B------:R-:W-:-:S13]  /*0a20*/  ISETP.NE.AND P0, PT, R12, 0x1, PT ;  /* 0x000000010c00780c */ /* 0x000fda0003f05270 */
[----:B------:R-:W-:Y:S05]  /*0a30*/  @!P0 BRA `(.L_x_6) ;  /* 0x0000000000508947 */ /* 0x000fea0003800000 */
[----:B------:R-:W-:Y:S01]  /*0a40*/  IMAD R6, R2, UR4, RZ ;  /* 0x0000000402067c24 */ /* 0x000fe2000f8e02ff */
[----:B0-----:R-:W2:Y:S03]  /*0a50*/  LDG.E R5, desc[UR6][R16.64] ;  /* 0x0000000610057981 */ /* 0x001ea6000c1e1900 */
[----:B------:R-:W-:-:S05]  /*0a60*/  IMAD.WIDE R8, R6, 0x4, R14 ;  /* 0x0000000406087825 */ /* 0x000fca00078e020e */
[----:B------:R-:W2:Y:S01]  /*0a70*/  LDG.E R0, desc[UR6][R8.64] ;  /* 0x0000000608007981 */ /* 0x000ea2000c1e1900 */
[----:B------:R-:W-:Y:S01]  /*0a80*/  IMAD.IADD R11, R3, 0x1, R6 ;  /* 0x00000001030b7824 */ /* 0x000fe200078e0206 */
[----:B--2---:R-:W-:-:S13]  /*0a90*/  FSETP.GEU.AND P0, PT, R5, R0, PT ;  /* 0x000000000500720b */ /* 0x004fda0003f0e000 */
[----:B------:R0:W-:Y:S04]  /*0aa0*/  @!P0 STG.E desc[UR6][R18.64], R11 ;  /* 0x0000000b12008986 */ /* 0x0001e8000c101906 */
[----:B------:R-:W2:Y:S01]  /*0ab0*/  @!P0 LDG.E R5, desc[UR6][R8.64] ;  /* 0x0000000608058981 */ /* 0x000ea2000c1e1900 */
[----:B------:R-:W-:-:S03]  /*0ac0*/  IMAD.WIDE R6, R2, 0x4, R8 ;  /* 0x0000000402067825 */ /* 0x000fc600078e0208 */
[----:B--2---:R0:W-:Y:S04]  /*0ad0*/  @!P0 STG.E desc[UR6][R16.64], R5 ;  /* 0x0000000510008986 */ /* 0x0041e8000c101906 */
[----:B------:R-:W2:Y:S01]  /*0ae0*/  LDG.E R0, desc[UR6][R6.64] ;  /* 0x0000000606007981 */ /* 0x000ea2000c1e1900 */
[----:B------:R-:W-:Y:S01]  /*0af0*/  UIADD3 UR4, UPT, UPT, UR4, 0x2, URZ ;  /* 0x0000000204047890 */ /* 0x000fe2000fffe0ff */
[----:B------:R-:W-:Y:S01]  /*0b00*/  BSSY.RECONVERGENT B0, `(.L_x_6) ;  /* 0x0000007000007945 */ /* 0x000fe20003800200 */
[----:B--2---:R-:W-:-:S13]  /*0b10*/  FSETP.GEU.AND P0, PT, R5, R0, PT ;  /* 0x000000000500720b */ /* 0x004fda0003f0e000 */
[----:B0-----:R-:W-:Y:S05]  /*0b20*/  @P0 BRA `(.L_x_7) ;  /* 0x0000000000100947 */ /* 0x001fea0003800000 */
[----:B------:R-:W-:-:S05]  /*0b30*/  IADD3 R5, PT, PT, R11, R2, RZ ;  /* 0x000000020b057210 */ /* 0x000fca0007ffe0ff */
[----:B------:R0:W-:Y:S04]  /*0b40*/  STG.E desc[UR6][R18.64], R5 ;  /* 0x0000000512007986 */ /* 0x0001e8000c101906 */
[----:B------:R-:W2:Y:S04]  /*0b50*/  LDG.E R7, desc[UR6][R6.64] ;  /* 0x0000000606077981 */ /* 0x000ea8000c1e1900 */
[----:B--2---:R0:W-:Y:S02]  /*0b60*/  STG.E desc[UR6][R16.64], R7 ;  /* 0x0000000710007986 */ /* 0x0041e4000c101906 */
.L_x_7:
[----:B------:R-:W-:Y:S05]  /*0b70*/  BSYNC.RECONVERGENT B0 ;  /* 0x0000000000007941 */ /* 0x000fea0003800200 */
.L_x_6:
[----:B------:R-:W-:-:S04]  /*0b80*/  LOP3.LUT R4, R4, 0x1, RZ, 0xc0, !PT ;  /* 0x0000000104047812 */ /* 0x000fc800078ec0ff */
[----:B------:R-:W-:-:S13]  /*0b90*/  ISETP.NE.U32.AND P0, PT, R4, 0x1, PT ;  /* 0x000000010400780c */ /* 0x000fda0003f05070 */
[----:B------:R-:W-:Y:S05]  /*0ba0*/  @P0 EXIT ;  /* 0x000000000000094d */ /* 0x000fea0003800000 */
[----:B------:R-:W-:Y:S01]  /*0bb0*/  IMAD R2, R2, UR4, RZ ;  /* 0x0000000402027c24 */ /* 0x000fe2000f8e02ff */
[----:B0-----:R-:W2:Y:S03]  /*0bc0*/  LDG.E R5, desc[UR6][R16.64] ;  /* 0x0000000610057981 */ /* 0x001ea6000c1e1900 */
[----:B------:R-:W-:-:S05]  /*0bd0*/  IMAD.WIDE R14, R2, 0x4, R14 ;  /* 0x00000004020e7825 */ /* 0x000fca00078e020e */
[----:B------:R-:W2:Y:S01]  /*0be0*/  LDG.E R0, desc[UR6][R14.64] ;  /* 0x000000060e007981 */ /* 0x000ea2000c1e1900 */
[----:B------:R-:W-:Y:S02]  /*0bf0*/  IADD3 R3, PT, PT, R3, R2, RZ ;  /* 0x0000000203037210 */ /* 0x000fe40007ffe0ff */
[----:B--2---:R-:W-:-:S13]  /*0c00*/  FSETP.GEU.AND P0, PT, R5, R0, PT ;  /* 0x000000000500720b */ /* 0x004fda0003f0e000 */
[----:B------:R-:W-:Y:S05]  /*0c10*/  @P0 EXIT ;  /* 0x000000000000094d */ /* 0x000fea0003800000 */
[----:B------:R-:W-:Y:S04]  /*0c20*/  STG.E desc[UR6][R18.64], R3 ;  /* 0x0000000312007986 */ /* 0x000fe8000c101906 */
[----:B------:R-:W2:Y:S04]  /*0c30*/  LDG.E R15, desc[UR6][R14.64] ;  /* 0x000000060e0f7981 */ /* 0x000ea8000c1e1900 */
[----:B--2---:R-:W-:Y:S01]  /*0c40*/  STG.E desc[UR6][R16.64], R15 ;  /* 0x0000000f10007986 */ /* 0x004fe2000c101906 */
[----:B------:R-:W-:Y:S05]  /*0c50*/  EXIT ;  /* 0x000000000000794d */ /* 0x000fea0003800000 */
.L_x_8:
        /* <DEDUP_REMOVED lines=10> */
.L_x_11:


//--------------------- .nv.shared.reserved.0     --------------------------
	.section	.nv.shared.reserved.0,"aw",@nobits
	.weak		__nv_reservedSMEM_offset_0_alias
	.size		__nv_reservedSMEM_offset_0_alias, 0, 64
	.other		__nv_reservedSMEM_offset_0_alias,@"STO_CUDA_RESERVED_SHARED STV_DEFAULT"
__nv_reservedSMEM_offset_0_alias:
	.zero		0
	.zero		64


//--------------------- .nv.constant0._Z4_maxPfPKfiiii --------------------------
	.section	.nv.constant0._Z4_maxPfPKfiiii,"a",@progbits
	.sectionflags	@""
	.align	4
.nv.constant0._Z4_maxPfPKfiiii:
	.zero		928


//--------------------- .nv.constant0._Z16_back_max_stridePfS_iiPi --------------------------
	.section	.nv.constant0._Z16_back_max_stridePfS_iiPi,"a",@progbits
	.sectionflags	@""
	.align	4
.nv.constant0._Z16_back_max_stridePfS_iiPi:
	.zero		928


//--------------------- .nv.constant0._Z11_max_stridePfS_iiiiiPi --------------------------
	.section	.nv.constant0._Z11_max_stridePfS_iiiiiPi,"a",@progbits
	.sectionflags	@""
	.align	4
.nv.constant0._Z11_max_stridePfS_iiiiiPi:
	.zero		944


//--------------------- SYMBOLS --------------------------

	.type		.nv.reservedSmem.offset0,@object
	.size		.nv.reservedSmem.offset0,0x4
